//
// Generated by NVIDIA NVVM Compiler
//
// Compiler Build ID: CL-36424714
// Cuda compilation tools, release 13.0, V13.0.88
// Based on NVVM 20.0.0
//

.version 9.0
.target sm_100
.address_size 64

	// .globl	_Z10apspKerneliiPi

.visible .entry _Z10apspKerneliiPi(
	.param .u32 _Z10apspKerneliiPi_param_0,
	.param .u32 _Z10apspKerneliiPi_param_1,
	.param .u64 .ptr .align 1 _Z10apspKerneliiPi_param_2
)
{
	.reg .pred 	%p<7>;
	.reg .b32 	%r<17>;
	.reg .b64 	%rd<9>;

	ld.param.u32 	%r5, [_Z10apspKerneliiPi_param_0];
	ld.param.u32 	%r6, [_Z10apspKerneliiPi_param_1];
	ld.param.u64 	%rd3, [_Z10apspKerneliiPi_param_2];
	cvta.to.global.u64 	%rd1, %rd3;
	mov.u32 	%r7, %ctaid.x;
	shl.b32 	%r8, %r7, 7;
	mov.u32 	%r9, %tid.x;
	add.s32 	%r1, %r8, %r9;
	div.s32 	%r10, %r1, %r5;
	mad.lo.s32 	%r11, %r10, %r5, %r6;
	sub.s32 	%r12, %r6, %r10;
	mad.lo.s32 	%r13, %r12, %r5, %r1;
	mul.wide.s32 	%rd4, %r11, 4;
	add.s64 	%rd5, %rd1, %rd4;
	ld.global.u32 	%r2, [%rd5];
	mul.wide.s32 	%rd6, %r13, 4;
	add.s64 	%rd7, %rd1, %rd6;
	ld.global.u32 	%r14, [%rd7];
	setp.eq.s32 	%p1, %r2, -1;
	setp.eq.s32 	%p2, %r14, -1;
	or.pred  	%p3, %p1, %p2;
	@%p3 bra 	$L__BB0_3;
	add.s32 	%r4, %r14, %r2;
	mul.wide.s32 	%rd8, %r1, 4;
	add.s64 	%rd2, %rd1, %rd8;
	ld.global.u32 	%r15, [%rd2];
	setp.ne.s32 	%p4, %r15, -1;
	setp.le.s32 	%p5, %r15, %r4;
	and.pred  	%p6, %p4, %p5;
	@%p6 bra 	$L__BB0_3;
	st.global.u32 	[%rd2], %r4;
$L__BB0_3:
	ret;

}


// ===== COMPILED SASS (sm_100) =====

	.target	sm_100

	.elftype	@"ET_EXEC"


//--------------------- .note.nv.tkinfo           --------------------------
	.section	.note.nv.tkinfo,"",@"SHT_NOTE"
	.sectionflags	@"SHF_NOTE_NV_TKINFO"
	.tkinfo
        /*0018*/ 	.word	0x00000002
        /*0030*/ 	.string	""
        /*0030*/ 	.string	"ptxas"
        /*0030*/ 	.string	"Cuda compilation tools, release 13.0, V13.0.88"
        /*0030*/ 	.string	"Build cuda_13.0.r13.0/compiler.36424714_0"
        /*0030*/ 	.string	"-arch sm_100 -m 64 "



//--------------------- .note.nv.cuinfo           --------------------------
	.section	.note.nv.cuinfo,"",@"SHT_NOTE"
	.sectionflags	@"SHF_NOTE_NV_CUINFO"
        /*0018*/ 	.short	0x0002
        /*001a*/ 	.short	0x0064
        /*001c*/ 	.short	0x0082
	.zero		2


//--------------------- .nv.info                  --------------------------
	.section	.nv.info,"",@"SHT_CUDA_INFO"
	.align	4


	//----- nvinfo : EIATTR_REGCOUNT
	.align		4
        /*0000*/ 	.byte	0x04, 0x2f
        /*0002*/ 	.short	(.L_1 - .L_0)
	.align		4
.L_0:
        /*0004*/ 	.word	index@(_Z10apspKerneliiPi)
        /*0008*/ 	.word	0x0000000c


	//----- nvinfo : EIATTR_FRAME_SIZE
	.align		4
.L_1:
        /*000c*/ 	.byte	0x04, 0x11
        /*000e*/ 	.short	(.L_3 - .L_2)
	.align		4
.L_2:
        /*0010*/ 	.word	index@(_Z10apspKerneliiPi)
        /*0014*/ 	.word	0x00000000


	//----- nvinfo : EIATTR_MIN_STACK_SIZE
	.align		4
.L_3:
        /*0018*/ 	.byte	0x04, 0x12
        /*001a*/ 	.short	(.L_5 - .L_4)
	.align		4
.L_4:
        /*001c*/ 	.word	index@(_Z10apspKerneliiPi)
        /*0020*/ 	.word	0x00000000
.L_5:


//--------------------- .nv.compat                --------------------------
	.section	.nv.compat,"",@"SHT_CUDA_COMPAT_INFO"
	.align	4
        /*0000*/ 	.byte	0x02, 0x09, 0x00, 0x00, 0x02, 0x02, 0x01, 0x00, 0x02, 0x05, 0x05, 0x00, 0x03, 0x07, 0x01, 0x01
        /*0010*/ 	.byte	0x02, 0x03, 0x00, 0x00, 0x02, 0x06, 0x01, 0x00, 0x04, 0x0b, 0x08, 0x00, 0x09, 0x00, 0x00, 0x00
        /*0020*/ 	.byte	0x00, 0x00, 0x00, 0x00


//--------------------- .nv.info._Z10apspKerneliiPi --------------------------
	.section	.nv.info._Z10apspKerneliiPi,"",@"SHT_CUDA_INFO"
	.sectionflags	@""
	.align	4


	//----- nvinfo : EIATTR_CUDA_API_VERSION
	.align		4
        /*0000*/ 	.byte	0x04, 0x37
        /*0002*/ 	.short	(.L_7 - .L_6)
.L_6:
        /*0004*/ 	.word	0x00000082


	//----- nvinfo : EIATTR_KPARAM_INFO
	.align		4
.L_7:
        /*0008*/ 	.byte	0x04, 0x17
        /*000a*/ 	.short	(.L_9 - .L_8)
.L_8:
        /*000c*/ 	.word	0x00000000
        /*0010*/ 	.short	0x0002
        /*0012*/ 	.short	0x0008
        /*0014*/ 	.byte	0x00, 0xf5, 0x21, 0x00


	//----- nvinfo : EIATTR_KPARAM_INFO
	.align		4
.L_9:
        /*0018*/ 	.byte	0x04, 0x17
        /*001a*/ 	.short	(.L_11 - .L_10)
.L_10:
        /*001c*/ 	.word	0x00000000
        /*0020*/ 	.short	0x0001
        /*0022*/ 	.short	0x0004
        /*0024*/ 	.byte	0x00, 0xf0, 0x11, 0x00


	//----- nvinfo : EIATTR_KPARAM_INFO
	.align		4
.L_11:
        /*0028*/ 	.byte	0x04, 0x17
        /*002a*/ 	.short	(.L_13 - .L_12)
.L_12:
        /*002c*/ 	.word	0x00000000
        /*0030*/ 	.short	0x0000
        /*0032*/ 	.short	0x0000
        /*0034*/ 	.byte	0x00, 0xf0, 0x11, 0x00


	//----- nvinfo : EIATTR_SPARSE_MMA_MASK
	.align		4
.L_13:
        /*0038*/ 	.byte	0x03, 0x50
        /*003a*/ 	.short	0x0000


	//----- nvinfo : EIATTR_MAXREG_COUNT
	.align		4
        /*003c*/ 	.byte	0x03, 0x1b
        /*003e*/ 	.short	0x00ff


	//----- nvinfo : EIATTR_MERCURY_ISA_VERSION
	.align		4
        /*0040*/ 	.byte	0x03, 0x5f
        /*0042*/ 	.short	0x0101


	//----- nvinfo : EIATTR_VRC_CTA_INIT_COUNT
	.align		4
        /*0044*/ 	.byte	0x02, 0x4a
	.zero		1
	.zero		1


	//----- nvinfo : EIATTR_EXIT_INSTR_OFFSETS
	.align		4
        /*0048*/ 	.byte	0x04, 0x1c
        /*004a*/ 	.short	(.L_15 - .L_14)


	//   ....[0]....
.L_14:
        /*004c*/ 	.word	0x00000280


	//   ....[1]....
        /*0050*/ 	.word	0x000002e0


	//   ....[2]....
        /*0054*/ 	.word	0x00000300


	//----- nvinfo : EIATTR_CBANK_PARAM_SIZE
	.align		4
.L_15:
        /*0058*/ 	.byte	0x03, 0x19
        /*005a*/ 	.short	0x0010


	//----- nvinfo : EIATTR_PARAM_CBANK
	.align		4
        /*005c*/ 	.byte	0x04, 0x0a
        /*005e*/ 	.short	(.L_17 - .L_16)
	.align		4
.L_16:
        /*0060*/ 	.word	index@(.nv.constant0._Z10apspKerneliiPi)
        /*0064*/ 	.short	0x0380
        /*0066*/ 	.short	0x0010


	//----- nvinfo : EIATTR_SW_WAR
	.align		4
.L_17:
        /*0068*/ 	.byte	0x04, 0x36
        /*006a*/ 	.short	(.L_19 - .L_18)
.L_18:
        /*006c*/ 	.word	0x00000008
.L_19:


//--------------------- .nv.callgraph             --------------------------
	.section	.nv.callgraph,"",@"SHT_CUDA_CALLGRAPH"
	.align	4
	.sectionentsize	8
	.align		4
        /*0000*/ 	.word	0x00000000
	.align		4
        /*0004*/ 	.word	0xffffffff
	.align		4
        /*0008*/ 	.word	0x00000000
	.align		4
        /*000c*/ 	.word	0xfffffffe
	.align		4
        /*0010*/ 	.word	0x00000000
	.align		4
        /*0014*/ 	.word	0xfffffffd
	.align		4
        /*0018*/ 	.word	0x00000000
	.align		4
        /*001c*/ 	.word	0xfffffffc


//--------------------- .text._Z10apspKerneliiPi  --------------------------
	.section	.text._Z10apspKerneliiPi,"ax",@progbits
	.align	128
        .global         _Z10apspKerneliiPi
        .type           _Z10apspKerneliiPi,@function
        .size           _Z10apspKerneliiPi,(.L_x_1 - _Z10apspKerneliiPi)
        .other          _Z10apspKerneliiPi,@"STO_CUDA_ENTRY STV_DEFAULT"
_Z10apspKerneliiPi:
.text._Z10apspKerneliiPi:
[----:B------:R-:W-:Y:S08]  /*0000*/  LDC R1, c[0x0][0x37c] ;  /* 0x0000df00ff017b82 */ /* 0x000ff00000000800 */
[----:B------:R-:W0:Y:S01]  /*0010*/  LDC R8, c[0x0][0x380] ;  /* 0x0000e000ff087b82 */ /* 0x000e220000000800 */
[----:B------:R-:W1:Y:S01]  /*0020*/  S2R R9, SR_CTAID.X ;  /* 0x0000000000097919 */ /* 0x000e620000002500 */
[----:B------:R-:W2:Y:S01]  /*0030*/  LDCU UR6, c[0x0][0x384] ;  /* 0x00007080ff0677ac */ /* 0x000ea20008000800 */
[----:B------:R-:W1:Y:S01]  /*0040*/  S2R R4, SR_TID.X ;  /* 0x0000000000047919 */ /* 0x000e620000002100 */
[----:B------:R-:W3:Y:S01]  /*0050*/  LDCU.64 UR4, c[0x0][0x358] ;  /* 0x00006b00ff0477ac */ /* 0x000ee20008000a00 */
[----:B0-----:R-:W-:-:S04]  /*0060*/  IABS R5, R8 ;  /* 0x0000000800057213 */ /* 0x001fc80000000000 */
[----:B------:R-:W0:Y:S01]  /*0070*/  I2F.RP R0, R5 ;  /* 0x0000000500007306 */ /* 0x000e220000209400 */
[----:B-1----:R-:W-:-:S07]  /*0080*/  LEA R9, R9, R4, 0x7 ;  /* 0x0000000409097211 */ /* 0x002fce00078e38ff */
[----:B0-----:R-:W0:Y:S02]  /*0090*/  MUFU.RCP R0, R0 ;  /* 0x0000000000007308 */ /* 0x001e240000001000 */
[----:B0-----:R-:W-:Y:S01]  /*00a0*/  VIADD R2, R0, 0xffffffe ;  /* 0x0ffffffe00027836 */ /* 0x001fe20000000000 */
[----:B------:R-:W-:-:S05]  /*00b0*/  IABS R0, R9 ;  /* 0x0000000900007213 */ /* 0x000fca0000000000 */
[----:B------:R0:W1:Y:S02]  /*00c0*/  F2I.FTZ.U32.TRUNC.NTZ R3, R2 ;  /* 0x0000000200037305 */ /* 0x000064000021f000 */
[----:B0-----:R-:W-:Y:S02]  /*00d0*/  IMAD.MOV.U32 R2, RZ, RZ, RZ ;  /* 0x000000ffff027224 */ /* 0x001fe400078e00ff */
[----:B-1----:R-:W-:-:S04]  /*00e0*/  IMAD.MOV R6, RZ, RZ, -R3 ;  /* 0x000000ffff067224 */ /* 0x002fc800078e0a03 */
[----:B------:R-:W-:-:S04]  /*00f0*/  IMAD R7, R6, R5, RZ ;  /* 0x0000000506077224 */ /* 0x000fc800078e02ff */
[----:B------:R-:W-:Y:S02]  /*0100*/  IMAD.HI.U32 R3, R3, R7, R2 ;  /* 0x0000000703037227 */ /* 0x000fe400078e0002 */
[----:B------:R-:W0:Y:S04]  /*0110*/  LDC.64 R6, c[0x0][0x388] ;  /* 0x0000e200ff067b82 */ /* 0x000e280000000a00 */
[----:B------:R-:W-:-:S04]  /*0120*/  IMAD.HI.U32 R3, R3, R0, RZ ;  /* 0x0000000003037227 */ /* 0x000fc800078e00ff */
[----:B------:R-:W-:-:S04]  /*0130*/  IMAD.MOV R4, RZ, RZ, -R3 ;  /* 0x000000ffff047224 */ /* 0x000fc800078e0a03 */
[----:B------:R-:W-:-:S05]  /*0140*/  IMAD R0, R5, R4, R0 ;  /* 0x0000000405007224 */ /* 0x000fca00078e0200 */
[----:B------:R-:W-:-:S13]  /*0150*/  ISETP.GT.U32.AND P2, PT, R5, R0, PT ;  /* 0x000000000500720c */ /* 0x000fda0003f44070 */
[-C--:B------:R-:W-:Y:S01]  /*0160*/  @!P2 IADD3 R0, PT, PT, R0, -R5.reuse, RZ ;  /* 0x800000050000a210 */ /* 0x080fe20007ffe0ff */
[----:B------:R-:W-:Y:S01]  /*0170*/  @!P2 VIADD R3, R3, 0x1 ;  /* 0x000000010303a836 */ /* 0x000fe20000000000 */
[----:B------:R-:W-:Y:S02]  /*0180*/  ISETP.NE.AND P2, PT, R8, RZ, PT ;  /* 0x000000ff0800720c */ /* 0x000fe40003f45270 */
[----:B------:R-:W-:Y:S02]  /*0190*/  ISETP.GE.U32.AND P0, PT, R0, R5, PT ;  /* 0x000000050000720c */ /* 0x000fe40003f06070 */
[----:B------:R-:W-:-:S04]  /*01a0*/  LOP3.LUT R0, R9, R8, RZ, 0x3c, !PT ;  /* 0x0000000809007212 */ /* 0x000fc800078e3cff */
[----:B------:R-:W-:-:S07]  /*01b0*/  ISETP.GE.AND P1, PT, R0, RZ, PT ;  /* 0x000000ff0000720c */ /* 0x000fce0003f26270 */
[----:B------:R-:W-:-:S06]  /*01c0*/  @P0 IADD3 R3, PT, PT, R3, 0x1, RZ ;  /* 0x0000000103030810 */ /* 0x000fcc0007ffe0ff */
[----:B------:R-:W-:Y:S01]  /*01d0*/  @!P1 IMAD.MOV R3, RZ, RZ, -R3 ;  /* 0x000000ffff039224 */ /* 0x000fe200078e0a03 */
[----:B------:R-:W-:-:S04]  /*01e0*/  @!P2 LOP3.LUT R3, RZ, R8, RZ, 0x33, !PT ;  /* 0x00000008ff03a212 */ /* 0x000fc800078e33ff */
[C---:B--2---:R-:W-:Y:S01]  /*01f0*/  IADD3 R0, PT, PT, -R3.reuse, UR6, RZ ;  /* 0x0000000603007c10 */ /* 0x044fe2000fffe1ff */
[----:B------:R-:W-:-:S04]  /*0200*/  IMAD R3, R3, R8, UR6 ;  /* 0x0000000603037e24 */ /* 0x000fc8000f8e0208 */
[----:B------:R-:W-:Y:S02]  /*0210*/  IMAD R5, R0, R8, R9 ;  /* 0x0000000800057224 */ /* 0x000fe400078e0209 */
[----:B0-----:R-:W-:-:S04]  /*0220*/  IMAD.WIDE R2, R3, 0x4, R6 ;  /* 0x0000000403027825 */ /* 0x001fc800078e0206 */
[----:B------:R-:W-:Y:S01]  /*0230*/  IMAD.WIDE R4, R5, 0x4, R6 ;  /* 0x0000000405047825 */ /* 0x000fe200078e0206 */
[----:B---3--:R-:W2:Y:S05]  /*0240*/  LDG.E R8, desc[UR4][R2.64] ;  /* 0x0000000402087981 */ /* 0x008eaa000c1e1900 */
[----:B------:R-:W3:Y:S02]  /*0250*/  LDG.E R5, desc[UR4][R4.64] ;  /* 0x0000000404057981 */ /* 0x000ee4000c1e1900 */
[----:B---3--:R-:W-:-:S04]  /*0260*/  ISETP.NE.AND P0, PT, R5, -0x1, PT ;  /* 0xffffffff0500780c */ /* 0x008fc80003f05270 */
[----:B--2---:R-:W-:-:S13]  /*0270*/  ISETP.EQ.OR P0, PT, R8, -0x1, !P0 ;  /* 0xffffffff0800780c */ /* 0x004fda0004702670 */
[----:B------:R-:W-:Y:S05]  /*0280*/  @P0 EXIT ;  /* 0x000000000000094d */ /* 0x000fea0003800000 */
[----:B------:R-:W-:-:S05]  /*0290*/  IMAD.WIDE R2, R9, 0x4, R6 ;  /* 0x0000000409027825 */ /* 0x000fca00078e0206 */
[----:B------:R-:W2:Y:S01]  /*02a0*/  LDG.E R0, desc[UR4][R2.64] ;  /* 0x0000000402007981 */ /* 0x000ea2000c1e1900 */
[----:B------:R-:W-:-:S04]  /*02b0*/  IADD3 R5, PT, PT, R8, R5, RZ ;  /* 0x0000000508057210 */ /* 0x000fc80007ffe0ff */
[C---:B--2---:R-:W-:Y:S02]  /*02c0*/  ISETP.GT.AND P0, PT, R0.reuse, R5, PT ;  /* 0x000000050000720c */ /* 0x044fe40003f04270 */
[----:B------:R-:W-:-:S13]  /*02d0*/  ISETP.NE.AND P1, PT, R0, -0x1, PT ;  /* 0xffffffff0000780c */ /* 0x000fda0003f25270 */
[----:B------:R-:W-:Y:S05]  /*02e0*/  @!P0 EXIT P1 ;  /* 0x000000000000894d */ /* 0x000fea0000800000 */
[----:B------:R-:W-:Y:S01]  /*02f0*/  STG.E desc[UR4][R2.64], R5 ;  /* 0x0000000502007986 */ /* 0x000fe2000c101904 */
[----:B------:R-:W-:Y:S05]  /*0300*/  EXIT ;  /* 0x000000000000794d */ /* 0x000fea0003800000 */
.L_x_0:
[----:B------:R-:W-:-:S00]  /*0310*/  BRA `(.L_x_0) ;  /* 0xfffffffc00fc7947 */ /* 0x000fc0000383ffff */
[----:B------:R-:W-:-:S00]  /*0320*/  NOP ;  /* 0x0000000000007918 */ /* 0x000fc00000000000 */
        /* <DEDUP_REMOVED lines=13> */
.L_x_1:


//--------------------- .nv.shared.reserved.0     --------------------------
	.section	.nv.shared.reserved.0,"aw",@nobits
	.weak		__nv_reservedSMEM_offset_0_alias
	.size		__nv_reservedSMEM_offset_0_alias, 0, 64
	.other		__nv_reservedSMEM_offset_0_alias,@"STO_CUDA_RESERVED_SHARED STV_DEFAULT"
__nv_reservedSMEM_offset_0_alias:
	.zero		0
	.zero		64


//--------------------- .nv.constant0._Z10apspKerneliiPi --------------------------
	.section	.nv.constant0._Z10apspKerneliiPi,"a",@progbits
	.sectionflags	@""
	.align	4
.nv.constant0._Z10apspKerneliiPi:
	.zero		912


//--------------------- SYMBOLS --------------------------

	.type		.nv.reservedSmem.offset0,@object
	.size		.nv.reservedSmem.offset0,0x4
